//
// Generated by NVIDIA NVVM Compiler
//
// Compiler Build ID: CL-36424714
// Cuda compilation tools, release 13.0, V13.0.88
// Based on NVVM 20.0.0
//

.version 9.0
.target sm_100
.address_size 64

	// .globl	_Z23residual_forward_kernelPfS_S_i

.visible .entry _Z23residual_forward_kernelPfS_S_i(
	.param .u64 .ptr .align 1 _Z23residual_forward_kernelPfS_S_i_param_0,
	.param .u64 .ptr .align 1 _Z23residual_forward_kernelPfS_S_i_param_1,
	.param .u64 .ptr .align 1 _Z23residual_forward_kernelPfS_S_i_param_2,
	.param .u32 _Z23residual_forward_kernelPfS_S_i_param_3
)
{
	.reg .pred 	%p<2>;
	.reg .b32 	%r<6>;
	.reg .b32 	%f<4>;
	.reg .b64 	%rd<11>;

	ld.param.u64 	%rd1, [_Z23residual_forward_kernelPfS_S_i_param_0];
	ld.param.u64 	%rd2, [_Z23residual_forward_kernelPfS_S_i_param_1];
	ld.param.u64 	%rd3, [_Z23residual_forward_kernelPfS_S_i_param_2];
	ld.param.u32 	%r2, [_Z23residual_forward_kernelPfS_S_i_param_3];
	mov.u32 	%r3, %ctaid.x;
	mov.u32 	%r4, %ntid.x;
	mov.u32 	%r5, %tid.x;
	mad.lo.s32 	%r1, %r3, %r4, %r5;
	setp.ge.s32 	%p1, %r1, %r2;
	@%p1 bra 	$L__BB0_2;
	cvta.to.global.u64 	%rd4, %rd2;
	cvta.to.global.u64 	%rd5, %rd3;
	cvta.to.global.u64 	%rd6, %rd1;
	mul.wide.s32 	%rd7, %r1, 4;
	add.s64 	%rd8, %rd4, %rd7;
	ld.global.f32 	%f1, [%rd8];
	add.s64 	%rd9, %rd5, %rd7;
	ld.global.f32 	%f2, [%rd9];
	add.f32 	%f3, %f1, %f2;
	add.s64 	%rd10, %rd6, %rd7;
	st.global.f32 	[%rd10], %f3;
$L__BB0_2:
	ret;

}


// ===== COMPILED SASS (sm_100) =====

	.target	sm_100

	.elftype	@"ET_EXEC"


//--------------------- .note.nv.tkinfo           --------------------------
	.section	.note.nv.tkinfo,"",@"SHT_NOTE"
	.sectionflags	@"SHF_NOTE_NV_TKINFO"
	.tkinfo
        /*0018*/ 	.word	0x00000002
        /*0030*/ 	.string	""
        /*0030*/ 	.string	"ptxas"
        /*0030*/ 	.string	"Cuda compilation tools, release 13.0, V13.0.88"
        /*0030*/ 	.string	"Build cuda_13.0.r13.0/compiler.36424714_0"
        /*0030*/ 	.string	"-arch sm_100 -m 64 "



//--------------------- .note.nv.cuinfo           --------------------------
	.section	.note.nv.cuinfo,"",@"SHT_NOTE"
	.sectionflags	@"SHF_NOTE_NV_CUINFO"
        /*0018*/ 	.short	0x0002
        /*001a*/ 	.short	0x0064
        /*001c*/ 	.short	0x0082
	.zero		2


//--------------------- .nv.info                  --------------------------
	.section	.nv.info,"",@"SHT_CUDA_INFO"
	.align	4


	//----- nvinfo : EIATTR_REGCOUNT
	.align		4
        /*0000*/ 	.byte	0x04, 0x2f
        /*0002*/ 	.short	(.L_1 - .L_0)
	.align		4
.L_0:
        /*0004*/ 	.word	index@(_Z23residual_forward_kernelPfS_S_i)
        /*0008*/ 	.word	0x0000000c


	//----- nvinfo : EIATTR_FRAME_SIZE
	.align		4
.L_1:
        /*000c*/ 	.byte	0x04, 0x11
        /*000e*/ 	.short	(.L_3 - .L_2)
	.align		4
.L_2:
        /*0010*/ 	.word	index@(_Z23residual_forward_kernelPfS_S_i)
        /*0014*/ 	.word	0x00000000


	//----- nvinfo : EIATTR_MIN_STACK_SIZE
	.align		4
.L_3:
        /*0018*/ 	.byte	0x04, 0x12
        /*001a*/ 	.short	(.L_5 - .L_4)
	.align		4
.L_4:
        /*001c*/ 	.word	index@(_Z23residual_forward_kernelPfS_S_i)
        /*0020*/ 	.word	0x00000000
.L_5:


//--------------------- .nv.compat                --------------------------
	.section	.nv.compat,"",@"SHT_CUDA_COMPAT_INFO"
	.align	4
        /*0000*/ 	.byte	0x02, 0x09, 0x00, 0x00, 0x02, 0x02, 0x01, 0x00, 0x02, 0x05, 0x05, 0x00, 0x03, 0x07, 0x01, 0x01
        /*0010*/ 	.byte	0x02, 0x03, 0x00, 0x00, 0x02, 0x06, 0x01, 0x00, 0x04, 0x0b, 0x08, 0x00, 0x09, 0x00, 0x00, 0x00
        /*0020*/ 	.byte	0x00, 0x00, 0x00, 0x00


//--------------------- .nv.info._Z23residual_forward_kernelPfS_S_i --------------------------
	.section	.nv.info._Z23residual_forward_kernelPfS_S_i,"",@"SHT_CUDA_INFO"
	.sectionflags	@""
	.align	4


	//----- nvinfo : EIATTR_CUDA_API_VERSION
	.align		4
        /*0000*/ 	.byte	0x04, 0x37
        /*0002*/ 	.short	(.L_7 - .L_6)
.L_6:
        /*0004*/ 	.word	0x00000082


	//----- nvinfo : EIATTR_KPARAM_INFO
	.align		4
.L_7:
        /*0008*/ 	.byte	0x04, 0x17
        /*000a*/ 	.short	(.L_9 - .L_8)
.L_8:
        /*000c*/ 	.word	0x00000000
        /*0010*/ 	.short	0x0003
        /*0012*/ 	.short	0x0018
        /*0014*/ 	.byte	0x00, 0xf0, 0x11, 0x00


	//----- nvinfo : EIATTR_KPARAM_INFO
	.align		4
.L_9:
        /*0018*/ 	.byte	0x04, 0x17
        /*001a*/ 	.short	(.L_11 - .L_10)
.L_10:
        /*001c*/ 	.word	0x00000000
        /*0020*/ 	.short	0x0002
        /*0022*/ 	.short	0x0010
        /*0024*/ 	.byte	0x00, 0xf5, 0x21, 0x00


	//----- nvinfo : EIATTR_KPARAM_INFO
	.align		4
.L_11:
        /*0028*/ 	.byte	0x04, 0x17
        /*002a*/ 	.short	(.L_13 - .L_12)
.L_12:
        /*002c*/ 	.word	0x00000000
        /*0030*/ 	.short	0x0001
        /*0032*/ 	.short	0x0008
        /*0034*/ 	.byte	0x00, 0xf5, 0x21, 0x00


	//----- nvinfo : EIATTR_KPARAM_INFO
	.align		4
.L_13:
        /*0038*/ 	.byte	0x04, 0x17
        /*003a*/ 	.short	(.L_15 - .L_14)
.L_14:
        /*003c*/ 	.word	0x00000000
        /*0040*/ 	.short	0x0000
        /*0042*/ 	.short	0x0000
        /*0044*/ 	.byte	0x00, 0xf5, 0x21, 0x00


	//----- nvinfo : EIATTR_SPARSE_MMA_MASK
	.align		4
.L_15:
        /*0048*/ 	.byte	0x03, 0x50
        /*004a*/ 	.short	0x0000


	//----- nvinfo : EIATTR_MAXREG_COUNT
	.align		4
        /*004c*/ 	.byte	0x03, 0x1b
        /*004e*/ 	.short	0x00ff


	//----- nvinfo : EIATTR_MERCURY_ISA_VERSION
	.align		4
        /*0050*/ 	.byte	0x03, 0x5f
        /*0052*/ 	.short	0x0101


	//----- nvinfo : EIATTR_VRC_CTA_INIT_COUNT
	.align		4
        /*0054*/ 	.byte	0x02, 0x4a
	.zero		1
	.zero		1


	//----- nvinfo : EIATTR_EXIT_INSTR_OFFSETS
	.align		4
        /*0058*/ 	.byte	0x04, 0x1c
        /*005a*/ 	.short	(.L_17 - .L_16)


	//   ....[0]....
.L_16:
        /*005c*/ 	.word	0x00000070


	//   ....[1]....
        /*0060*/ 	.word	0x00000130


	//----- nvinfo : EIATTR_CBANK_PARAM_SIZE
	.align		4
.L_17:
        /*0064*/ 	.byte	0x03, 0x19
        /*0066*/ 	.short	0x001c


	//----- nvinfo : EIATTR_PARAM_CBANK
	.align		4
        /*0068*/ 	.byte	0x04, 0x0a
        /*006a*/ 	.short	(.L_19 - .L_18)
	.align		4
.L_18:
        /*006c*/ 	.word	index@(.nv.constant0._Z23residual_forward_kernelPfS_S_i)
        /*0070*/ 	.short	0x0380
        /*0072*/ 	.short	0x001c


	//----- nvinfo : EIATTR_SW_WAR
	.align		4
.L_19:
        /*0074*/ 	.byte	0x04, 0x36
        /*0076*/ 	.short	(.L_21 - .L_20)
.L_20:
        /*0078*/ 	.word	0x00000008
.L_21:


//--------------------- .nv.callgraph             --------------------------
	.section	.nv.callgraph,"",@"SHT_CUDA_CALLGRAPH"
	.align	4
	.sectionentsize	8
	.align		4
        /*0000*/ 	.word	0x00000000
	.align		4
        /*0004*/ 	.word	0xffffffff
	.align		4
        /*0008*/ 	.word	0x00000000
	.align		4
        /*000c*/ 	.word	0xfffffffe
	.align		4
        /*0010*/ 	.word	0x00000000
	.align		4
        /*0014*/ 	.word	0xfffffffd
	.align		4
        /*0018*/ 	.word	0x00000000
	.align		4
        /*001c*/ 	.word	0xfffffffc


//--------------------- .text._Z23residual_forward_kernelPfS_S_i --------------------------
	.section	.text._Z23residual_forward_kernelPfS_S_i,"ax",@progbits
	.align	128
        .global         _Z23residual_forward_kernelPfS_S_i
        .type           _Z23residual_forward_kernelPfS_S_i,@function
        .size           _Z23residual_forward_kernelPfS_S_i,(.L_x_1 - _Z23residual_forward_kernelPfS_S_i)
        .other          _Z23residual_forward_kernelPfS_S_i,@"STO_CUDA_ENTRY STV_DEFAULT"
_Z23residual_forward_kernelPfS_S_i:
.text._Z23residual_forward_kernelPfS_S_i:
[----:B------:R-:W-:Y:S01]  /*0000*/  LDC R1, c[0x0][0x37c] ;  /* 0x0000df00ff017b82 */ /* 0x000fe20000000800 */
[----:B------:R-:W0:Y:S07]  /*0010*/  S2R R0, SR_TID.X ;  /* 0x0000000000007919 */ /* 0x000e2e0000002100 */
[----:B------:R-:W0:Y:S01]  /*0020*/  S2UR UR4, SR_CTAID.X ;  /* 0x00000000000479c3 */ /* 0x000e220000002500 */
[----:B------:R-:W1:Y:S07]  /*0030*/  LDCU UR5, c[0x0][0x398] ;  /* 0x00007300ff0577ac */ /* 0x000e6e0008000800 */
[----:B------:R-:W0:Y:S02]  /*0040*/  LDC R9, c[0x0][0x360] ;  /* 0x0000d800ff097b82 */ /* 0x000e240000000800 */
[----:B0-----:R-:W-:-:S05]  /*0050*/  IMAD R9, R9, UR4, R0 ;  /* 0x0000000409097c24 */ /* 0x001fca000f8e0200 */
[----:B-1----:R-:W-:-:S13]  /*0060*/  ISETP.GE.AND P0, PT, R9, UR5, PT ;  /* 0x0000000509007c0c */ /* 0x002fda000bf06270 */
[----:B------:R-:W-:Y:S05]  /*0070*/  @P0 EXIT ;  /* 0x000000000000094d */ /* 0x000fea0003800000 */
[----:B------:R-:W0:Y:S01]  /*0080*/  LDC.64 R2, c[0x0][0x388] ;  /* 0x0000e200ff027b82 */ /* 0x000e220000000a00 */
[----:B------:R-:W1:Y:S07]  /*0090*/  LDCU.64 UR4, c[0x0][0x358] ;  /* 0x00006b00ff0477ac */ /* 0x000e6e0008000a00 */
[----:B------:R-:W2:Y:S08]  /*00a0*/  LDC.64 R4, c[0x0][0x390] ;  /* 0x0000e400ff047b82 */ /* 0x000eb00000000a00 */
[----:B------:R-:W3:Y:S01]  /*00b0*/  LDC.64 R6, c[0x0][0x380] ;  /* 0x0000e000ff067b82 */ /* 0x000ee20000000a00 */
[----:B0-----:R-:W-:-:S06]  /*00c0*/  IMAD.WIDE R2, R9, 0x4, R2 ;  /* 0x0000000409027825 */ /* 0x001fcc00078e0202 */
[----:B-1----:R-:W4:Y:S01]  /*00d0*/  LDG.E R2, desc[UR4][R2.64] ;  /* 0x0000000402027981 */ /* 0x002f22000c1e1900 */
[----:B--2---:R-:W-:-:S06]  /*00e0*/  IMAD.WIDE R4, R9, 0x4, R4 ;  /* 0x0000000409047825 */ /* 0x004fcc00078e0204 */
[----:B------:R-:W4:Y:S01]  /*00f0*/  LDG.E R5, desc[UR4][R4.64] ;  /* 0x0000000404057981 */ /* 0x000f22000c1e1900 */
[----:B---3--:R-:W-:-:S04]  /*0100*/  IMAD.WIDE R6, R9, 0x4, R6 ;  /* 0x0000000409067825 */ /* 0x008fc800078e0206 */
[----:B----4-:R-:W-:-:S05]  /*0110*/  FADD R9, R2, R5 ;  /* 0x0000000502097221 */ /* 0x010fca0000000000 */
[----:B------:R-:W-:Y:S01]  /*0120*/  STG.E desc[UR4][R6.64], R9 ;  /* 0x0000000906007986 */ /* 0x000fe2000c101904 */
[----:B------:R-:W-:Y:S05]  /*0130*/  EXIT ;  /* 0x000000000000794d */ /* 0x000fea0003800000 */
.L_x_0:
[----:B------:R-:W-:-:S00]  /*0140*/  BRA `(.L_x_0) ;  /* 0xfffffffc00fc7947 */ /* 0x000fc0000383ffff */
[----:B------:R-:W-:-:S00]  /*0150*/  NOP ;  /* 0x0000000000007918 */ /* 0x000fc00000000000 */
        /* <DEDUP_REMOVED lines=10> */
.L_x_1:


//--------------------- .nv.shared.reserved.0     --------------------------
	.section	.nv.shared.reserved.0,"aw",@nobits
	.weak		__nv_reservedSMEM_offset_0_alias
	.size		__nv_reservedSMEM_offset_0_alias, 0, 64
	.other		__nv_reservedSMEM_offset_0_alias,@"STO_CUDA_RESERVED_SHARED STV_DEFAULT"
__nv_reservedSMEM_offset_0_alias:
	.zero		0
	.zero		64


//--------------------- .nv.constant0._Z23residual_forward_kernelPfS_S_i --------------------------
	.section	.nv.constant0._Z23residual_forward_kernelPfS_S_i,"a",@progbits
	.sectionflags	@""
	.align	4
.nv.constant0._Z23residual_forward_kernelPfS_S_i:
	.zero		924


//--------------------- SYMBOLS --------------------------

	.type		.nv.reservedSmem.offset0,@object
	.size		.nv.reservedSmem.offset0,0x4
